//
// Generated by NVIDIA NVVM Compiler
//
// Compiler Build ID: CL-36424714
// Cuda compilation tools, release 13.0, V13.0.88
// Based on NVVM 20.0.0
//

.version 9.0
.target sm_100
.address_size 64

	// .globl	_Z15matrixTransposePiS_

.visible .entry _Z15matrixTransposePiS_(
	.param .u64 .ptr .align 1 _Z15matrixTransposePiS__param_0,
	.param .u64 .ptr .align 1 _Z15matrixTransposePiS__param_1
)
{
	.reg .b32 	%r<14>;
	.reg .b64 	%rd<9>;

	ld.param.u64 	%rd1, [_Z15matrixTransposePiS__param_0];
	ld.param.u64 	%rd2, [_Z15matrixTransposePiS__param_1];
	cvta.to.global.u64 	%rd3, %rd2;
	cvta.to.global.u64 	%rd4, %rd1;
	mov.u32 	%r1, %ctaid.y;
	mov.u32 	%r2, %ntid.y;
	mov.u32 	%r3, %tid.y;
	mad.lo.s32 	%r4, %r1, %r2, %r3;
	mov.u32 	%r5, %ctaid.x;
	mov.u32 	%r6, %ntid.x;
	mov.u32 	%r7, %tid.x;
	mad.lo.s32 	%r8, %r5, %r6, %r7;
	shl.b32 	%r9, %r4, 11;
	add.s32 	%r10, %r9, %r8;
	shl.b32 	%r11, %r8, 11;
	add.s32 	%r12, %r11, %r4;
	mul.wide.s32 	%rd5, %r10, 4;
	add.s64 	%rd6, %rd4, %rd5;
	ld.global.u32 	%r13, [%rd6];
	mul.wide.s32 	%rd7, %r12, 4;
	add.s64 	%rd8, %rd3, %rd7;
	st.global.u32 	[%rd8], %r13;
	ret;

}


// ===== COMPILED SASS (sm_100) =====

	.target	sm_100

	.elftype	@"ET_EXEC"


//--------------------- .note.nv.tkinfo           --------------------------
	.section	.note.nv.tkinfo,"",@"SHT_NOTE"
	.sectionflags	@"SHF_NOTE_NV_TKINFO"
	.tkinfo
        /*0018*/ 	.word	0x00000002
        /*0030*/ 	.string	""
        /*0030*/ 	.string	"ptxas"
        /*0030*/ 	.string	"Cuda compilation tools, release 13.0, V13.0.88"
        /*0030*/ 	.string	"Build cuda_13.0.r13.0/compiler.36424714_0"
        /*0030*/ 	.string	"-arch sm_100 -m 64 "



//--------------------- .note.nv.cuinfo           --------------------------
	.section	.note.nv.cuinfo,"",@"SHT_NOTE"
	.sectionflags	@"SHF_NOTE_NV_CUINFO"
        /*0018*/ 	.short	0x0002
        /*001a*/ 	.short	0x0064
        /*001c*/ 	.short	0x0082
	.zero		2


//--------------------- .nv.info                  --------------------------
	.section	.nv.info,"",@"SHT_CUDA_INFO"
	.align	4


	//----- nvinfo : EIATTR_REGCOUNT
	.align		4
        /*0000*/ 	.byte	0x04, 0x2f
        /*0002*/ 	.short	(.L_1 - .L_0)
	.align		4
.L_0:
        /*0004*/ 	.word	index@(_Z15matrixTransposePiS_)
        /*0008*/ 	.word	0x0000000a


	//----- nvinfo : EIATTR_FRAME_SIZE
	.align		4
.L_1:
        /*000c*/ 	.byte	0x04, 0x11
        /*000e*/ 	.short	(.L_3 - .L_2)
	.align		4
.L_2:
        /*0010*/ 	.word	index@(_Z15matrixTransposePiS_)
        /*0014*/ 	.word	0x00000000


	//----- nvinfo : EIATTR_MIN_STACK_SIZE
	.align		4
.L_3:
        /*0018*/ 	.byte	0x04, 0x12
        /*001a*/ 	.short	(.L_5 - .L_4)
	.align		4
.L_4:
        /*001c*/ 	.word	index@(_Z15matrixTransposePiS_)
        /*0020*/ 	.word	0x00000000
.L_5:


//--------------------- .nv.compat                --------------------------
	.section	.nv.compat,"",@"SHT_CUDA_COMPAT_INFO"
	.align	4
        /*0000*/ 	.byte	0x02, 0x09, 0x00, 0x00, 0x02, 0x02, 0x01, 0x00, 0x02, 0x05, 0x05, 0x00, 0x03, 0x07, 0x01, 0x01
        /*0010*/ 	.byte	0x02, 0x03, 0x00, 0x00, 0x02, 0x06, 0x01, 0x00, 0x04, 0x0b, 0x08, 0x00, 0x09, 0x00, 0x00, 0x00
        /*0020*/ 	.byte	0x00, 0x00, 0x00, 0x00


//--------------------- .nv.info._Z15matrixTransposePiS_ --------------------------
	.section	.nv.info._Z15matrixTransposePiS_,"",@"SHT_CUDA_INFO"
	.sectionflags	@""
	.align	4


	//----- nvinfo : EIATTR_CUDA_API_VERSION
	.align		4
        /*0000*/ 	.byte	0x04, 0x37
        /*0002*/ 	.short	(.L_7 - .L_6)
.L_6:
        /*0004*/ 	.word	0x00000082


	//----- nvinfo : EIATTR_KPARAM_INFO
	.align		4
.L_7:
        /*0008*/ 	.byte	0x04, 0x17
        /*000a*/ 	.short	(.L_9 - .L_8)
.L_8:
        /*000c*/ 	.word	0x00000000
        /*0010*/ 	.short	0x0001
        /*0012*/ 	.short	0x0008
        /*0014*/ 	.byte	0x00, 0xf5, 0x21, 0x00


	//----- nvinfo : EIATTR_KPARAM_INFO
	.align		4
.L_9:
        /*0018*/ 	.byte	0x04, 0x17
        /*001a*/ 	.short	(.L_11 - .L_10)
.L_10:
        /*001c*/ 	.word	0x00000000
        /*0020*/ 	.short	0x0000
        /*0022*/ 	.short	0x0000
        /*0024*/ 	.byte	0x00, 0xf5, 0x21, 0x00


	//----- nvinfo : EIATTR_SPARSE_MMA_MASK
	.align		4
.L_11:
        /*0028*/ 	.byte	0x03, 0x50
        /*002a*/ 	.short	0x0000


	//----- nvinfo : EIATTR_MAXREG_COUNT
	.align		4
        /*002c*/ 	.byte	0x03, 0x1b
        /*002e*/ 	.short	0x00ff


	//----- nvinfo : EIATTR_MERCURY_ISA_VERSION
	.align		4
        /*0030*/ 	.byte	0x03, 0x5f
        /*0032*/ 	.short	0x0101


	//----- nvinfo : EIATTR_VRC_CTA_INIT_COUNT
	.align		4
        /*0034*/ 	.byte	0x02, 0x4a
	.zero		1
	.zero		1


	//----- nvinfo : EIATTR_EXIT_INSTR_OFFSETS
	.align		4
        /*0038*/ 	.byte	0x04, 0x1c
        /*003a*/ 	.short	(.L_13 - .L_12)


	//   ....[0]....
.L_12:
        /*003c*/ 	.word	0x00000120


	//----- nvinfo : EIATTR_CBANK_PARAM_SIZE
	.align		4
.L_13:
        /*0040*/ 	.byte	0x03, 0x19
        /*0042*/ 	.short	0x0010


	//----- nvinfo : EIATTR_PARAM_CBANK
	.align		4
        /*0044*/ 	.byte	0x04, 0x0a
        /*0046*/ 	.short	(.L_15 - .L_14)
	.align		4
.L_14:
        /*0048*/ 	.word	index@(.nv.constant0._Z15matrixTransposePiS_)
        /*004c*/ 	.short	0x0380
        /*004e*/ 	.short	0x0010


	//----- nvinfo : EIATTR_SW_WAR
	.align		4
.L_15:
        /*0050*/ 	.byte	0x04, 0x36
        /*0052*/ 	.short	(.L_17 - .L_16)
.L_16:
        /*0054*/ 	.word	0x00000008
.L_17:


//--------------------- .nv.callgraph             --------------------------
	.section	.nv.callgraph,"",@"SHT_CUDA_CALLGRAPH"
	.align	4
	.sectionentsize	8
	.align		4
        /*0000*/ 	.word	0x00000000
	.align		4
        /*0004*/ 	.word	0xffffffff
	.align		4
        /*0008*/ 	.word	0x00000000
	.align		4
        /*000c*/ 	.word	0xfffffffe
	.align		4
        /*0010*/ 	.word	0x00000000
	.align		4
        /*0014*/ 	.word	0xfffffffd
	.align		4
        /*0018*/ 	.word	0x00000000
	.align		4
        /*001c*/ 	.word	0xfffffffc


//--------------------- .text._Z15matrixTransposePiS_ --------------------------
	.section	.text._Z15matrixTransposePiS_,"ax",@progbits
	.align	128
        .global         _Z15matrixTransposePiS_
        .type           _Z15matrixTransposePiS_,@function
        .size           _Z15matrixTransposePiS_,(.L_x_1 - _Z15matrixTransposePiS_)
        .other          _Z15matrixTransposePiS_,@"STO_CUDA_ENTRY STV_DEFAULT"
_Z15matrixTransposePiS_:
.text._Z15matrixTransposePiS_:
[----:B------:R-:W-:Y:S01]  /*0000*/  LDC R1, c[0x0][0x37c] ;  /* 0x0000df00ff017b82 */ /* 0x000fe20000000800 */
[----:B------:R-:W0:Y:S07]  /*0010*/  S2R R5, SR_TID.Y ;  /* 0x0000000000057919 */ /* 0x000e2e0000002200 */
[----:B------:R-:W0:Y:S01]  /*0020*/  LDC R0, c[0x0][0x364] ;  /* 0x0000d900ff007b82 */ /* 0x000e220000000800 */
[----:B------:R-:W1:Y:S01]  /*0030*/  LDCU.64 UR4, c[0x0][0x358] ;  /* 0x00006b00ff0477ac */ /* 0x000e620008000a00 */
[----:B------:R-:W2:Y:S06]  /*0040*/  S2R R4, SR_TID.X ;  /* 0x0000000000047919 */ /* 0x000eac0000002100 */
[----:B------:R-:W0:Y:S08]  /*0050*/  S2UR UR6, SR_CTAID.Y ;  /* 0x00000000000679c3 */ /* 0x000e300000002600 */
[----:B------:R-:W2:Y:S08]  /*0060*/  S2UR UR7, SR_CTAID.X ;  /* 0x00000000000779c3 */ /* 0x000eb00000002500 */
[----:B------:R-:W2:Y:S08]  /*0070*/  LDC R7, c[0x0][0x360] ;  /* 0x0000d800ff077b82 */ /* 0x000eb00000000800 */
[----:B------:R-:W3:Y:S01]  /*0080*/  LDC.64 R2, c[0x0][0x380] ;  /* 0x0000e000ff027b82 */ /* 0x000ee20000000a00 */
[----:B0-----:R-:W-:-:S02]  /*0090*/  IMAD R0, R0, UR6, R5 ;  /* 0x0000000600007c24 */ /* 0x001fc4000f8e0205 */
[----:B--2---:R-:W-:-:S05]  /*00a0*/  IMAD R7, R7, UR7, R4 ;  /* 0x0000000707077c24 */ /* 0x004fca000f8e0204 */
[----:B------:R-:W-:-:S05]  /*00b0*/  LEA R5, R0, R7, 0xb ;  /* 0x0000000700057211 */ /* 0x000fca00078e58ff */
[----:B---3--:R-:W-:Y:S02]  /*00c0*/  IMAD.WIDE R2, R5, 0x4, R2 ;  /* 0x0000000405027825 */ /* 0x008fe400078e0202 */
[----:B------:R-:W0:Y:S04]  /*00d0*/  LDC.64 R4, c[0x0][0x388] ;  /* 0x0000e200ff047b82 */ /* 0x000e280000000a00 */
[----:B-1----:R-:W2:Y:S01]  /*00e0*/  LDG.E R3, desc[UR4][R2.64] ;  /* 0x0000000402037981 */ /* 0x002ea2000c1e1900 */
[----:B------:R-:W-:-:S05]  /*00f0*/  LEA R7, R7, R0, 0xb ;  /* 0x0000000007077211 */ /* 0x000fca00078e58ff */
[----:B0-----:R-:W-:-:S05]  /*0100*/  IMAD.WIDE R4, R7, 0x4, R4 ;  /* 0x0000000407047825 */ /* 0x001fca00078e0204 */
[----:B--2---:R-:W-:Y:S01]  /*0110*/  STG.E desc[UR4][R4.64], R3 ;  /* 0x0000000304007986 */ /* 0x004fe2000c101904 */
[----:B------:R-:W-:Y:S05]  /*0120*/  EXIT ;  /* 0x000000000000794d */ /* 0x000fea0003800000 */
.L_x_0:
[----:B------:R-:W-:-:S00]  /*0130*/  BRA `(.L_x_0) ;  /* 0xfffffffc00fc7947 */ /* 0x000fc0000383ffff */
[----:B------:R-:W-:-:S00]  /*0140*/  NOP ;  /* 0x0000000000007918 */ /* 0x000fc00000000000 */
        /* <DEDUP_REMOVED lines=11> */
.L_x_1:


//--------------------- .nv.shared.reserved.0     --------------------------
	.section	.nv.shared.reserved.0,"aw",@nobits
	.weak		__nv_reservedSMEM_offset_0_alias
	.size		__nv_reservedSMEM_offset_0_alias, 0, 64
	.other		__nv_reservedSMEM_offset_0_alias,@"STO_CUDA_RESERVED_SHARED STV_DEFAULT"
__nv_reservedSMEM_offset_0_alias:
	.zero		0
	.zero		64


//--------------------- .nv.constant0._Z15matrixTransposePiS_ --------------------------
	.section	.nv.constant0._Z15matrixTransposePiS_,"a",@progbits
	.sectionflags	@""
	.align	4
.nv.constant0._Z15matrixTransposePiS_:
	.zero		912


//--------------------- SYMBOLS --------------------------

	.type		.nv.reservedSmem.offset0,@object
	.size		.nv.reservedSmem.offset0,0x4
